	.headerflags	@"EF_CUDA_TEXMODE_UNIFIED EF_CUDA_64BIT_ADDRESS EF_CUDA_ACCELERATORS EF_CUDA_SM90 EF_CUDA_VIRTUAL_SM(EF_CUDA_SM90)"
	.elftype	@"ET_EXEC"


//--------------------- .nv.info                  --------------------------
	.section	.nv.info,"",@"SHT_CUDA_INFO"
	.align	4


	//----- nvinfo : EIATTR_REGCOUNT
	.align		4
        /*0000*/ 	.byte	0x04, 0x2f
        /*0002*/ 	.short	(.L_1 - .L_0)
	.align		4
.L_0:
        /*0004*/ 	.word	index@(triton_poi_fused__to_copy__unsafe_index_add_arange_clamp_div_mul_sub_0)
        /*0008*/ 	.word	0x00000040


	//----- nvinfo : EIATTR_MIN_STACK_SIZE
	.align		4
.L_1:
        /*000c*/ 	.byte	0x04, 0x12
        /*000e*/ 	.short	(.L_3 - .L_2)
	.align		4
.L_2:
        /*0010*/ 	.word	index@(triton_poi_fused__to_copy__unsafe_index_add_arange_clamp_div_mul_sub_0)
        /*0014*/ 	.word	0x00000000


	//----- nvinfo : EIATTR_FRAME_SIZE
	.align		4
.L_3:
        /*0018*/ 	.byte	0x04, 0x11
        /*001a*/ 	.short	(.L_5 - .L_4)
	.align		4
.L_4:
        /*001c*/ 	.word	index@(triton_poi_fused__to_copy__unsafe_index_add_arange_clamp_div_mul_sub_0)
        /*0020*/ 	.word	0x00000000


	//----- nvinfo : EIATTR_MIN_STACK_SIZE
	.align		4
.L_5:
        /*0024*/ 	.byte	0x04, 0x12
        /*0026*/ 	.short	(.L_7 - .L_6)
	.align		4
.L_6:
        /*0028*/ 	.word	index@(triton_poi_fused__to_copy__unsafe_index_add_arange_clamp_div_mul_sub_0)
        /*002c*/ 	.word	0x00000000
.L_7:


//--------------------- .nv.info.triton_poi_fused__to_copy__unsafe_index_add_arange_clamp_div_mul_sub_0 --------------------------
	.section	.nv.info.triton_poi_fused__to_copy__unsafe_index_add_arange_clamp_div_mul_sub_0,"",@"SHT_CUDA_INFO"
	.sectionflags	@""
	.align	4


	//----- nvinfo : EIATTR_CUDA_API_VERSION
	.align		4
        /*0000*/ 	.byte	0x04, 0x37
        /*0002*/ 	.short	(.L_9 - .L_8)
.L_8:
        /*0004*/ 	.word	0x0000007c


	//----- nvinfo : EIATTR_KPARAM_INFO
	.align		4
.L_9:
        /*0008*/ 	.byte	0x04, 0x17
        /*000a*/ 	.short	(.L_11 - .L_10)
.L_10:
        /*000c*/ 	.word	0x00000000
        /*0010*/ 	.short	0x0004
        /*0012*/ 	.short	0x0020
        /*0014*/ 	.byte	0x00, 0xf0, 0x11, 0x00


	//----- nvinfo : EIATTR_KPARAM_INFO
	.align		4
.L_11:
        /*0018*/ 	.byte	0x04, 0x17
        /*001a*/ 	.short	(.L_13 - .L_12)
.L_12:
        /*001c*/ 	.word	0x00000000
        /*0020*/ 	.short	0x0003
        /*0022*/ 	.short	0x0018
        /*0024*/ 	.byte	0x00, 0xf4, 0x21, 0x00


	//----- nvinfo : EIATTR_KPARAM_INFO
	.align		4
.L_13:
        /*0028*/ 	.byte	0x04, 0x17
        /*002a*/ 	.short	(.L_15 - .L_14)
.L_14:
        /*002c*/ 	.word	0x00000000
        /*0030*/ 	.short	0x0002
        /*0032*/ 	.short	0x0010
        /*0034*/ 	.byte	0x00, 0xf4, 0x21, 0x00


	//----- nvinfo : EIATTR_KPARAM_INFO
	.align		4
.L_15:
        /*0038*/ 	.byte	0x04, 0x17
        /*003a*/ 	.short	(.L_17 - .L_16)
.L_16:
        /*003c*/ 	.word	0x00000000
        /*0040*/ 	.short	0x0001
        /*0042*/ 	.short	0x0008
        /*0044*/ 	.byte	0x00, 0xf4, 0x21, 0x00


	//----- nvinfo : EIATTR_KPARAM_INFO
	.align		4
.L_17:
        /*0048*/ 	.byte	0x04, 0x17
        /*004a*/ 	.short	(.L_19 - .L_18)
.L_18:
        /*004c*/ 	.word	0x00000000
        /*0050*/ 	.short	0x0000
        /*0052*/ 	.short	0x0000
        /*0054*/ 	.byte	0x00, 0xf4, 0x21, 0x00


	//----- nvinfo : EIATTR_SPARSE_MMA_MASK
	.align		4
.L_19:
        /*0058*/ 	.byte	0x03, 0x50
        /*005a*/ 	.short	0x0000


	//----- nvinfo : EIATTR_MAXREG_COUNT
	.align		4
        /*005c*/ 	.byte	0x03, 0x1b
        /*005e*/ 	.short	0x00ff


	//----- nvinfo : EIATTR_EXIT_INSTR_OFFSETS
	.align		4
        /*0060*/ 	.byte	0x04, 0x1c
        /*0062*/ 	.short	(.L_21 - .L_20)


	//   ....[0]....
.L_20:
        /*0064*/ 	.word	0x00001c90


	//----- nvinfo : EIATTR_REQNTID
	.align		4
.L_21:
        /*0068*/ 	.byte	0x04, 0x10
        /*006a*/ 	.short	(.L_23 - .L_22)
.L_22:
        /*006c*/ 	.word	0x00000080
        /*0070*/ 	.word	0x00000001
        /*0074*/ 	.word	0x00000001


	//----- nvinfo : EIATTR_CBANK_PARAM_SIZE
	.align		4
.L_23:
        /*0078*/ 	.byte	0x03, 0x19
        /*007a*/ 	.short	0x0024


	//----- nvinfo : EIATTR_PARAM_CBANK
	.align		4
        /*007c*/ 	.byte	0x04, 0x0a
        /*007e*/ 	.short	(.L_25 - .L_24)
	.align		4
.L_24:
        /*0080*/ 	.word	index@(.nv.constant0.triton_poi_fused__to_copy__unsafe_index_add_arange_clamp_div_mul_sub_0)
        /*0084*/ 	.short	0x0210
        /*0086*/ 	.short	0x0024


	//----- nvinfo : EIATTR_SW_WAR
	.align		4
.L_25:
        /*0088*/ 	.byte	0x04, 0x36
        /*008a*/ 	.short	(.L_27 - .L_26)
.L_26:
        /*008c*/ 	.word	0x00000008
.L_27:


//--------------------- .nv.callgraph             --------------------------
	.section	.nv.callgraph,"",@"SHT_CUDA_CALLGRAPH"
	.align	4
	.sectionentsize	8
	.align		4
        /*0000*/ 	.word	0x00000000
	.align		4
        /*0004*/ 	.word	0xffffffff
	.align		4
        /*0008*/ 	.word	0x00000000
	.align		4
        /*000c*/ 	.word	0xfffffffe
	.align		4
        /*0010*/ 	.word	0x00000000
	.align		4
        /*0014*/ 	.word	0xfffffffd
	.align		4
        /*0018*/ 	.word	0x00000000
	.align		4
        /*001c*/ 	.word	0xfffffffc


//--------------------- .text.triton_poi_fused__to_copy__unsafe_index_add_arange_clamp_div_mul_sub_0 --------------------------
	.section	.text.triton_poi_fused__to_copy__unsafe_index_add_arange_clamp_div_mul_sub_0,"ax",@progbits
	.align	128
        .global         triton_poi_fused__to_copy__unsafe_index_add_arange_clamp_div_mul_sub_0
        .type           triton_poi_fused__to_copy__unsafe_index_add_arange_clamp_div_mul_sub_0,@function
        .size           triton_poi_fused__to_copy__unsafe_index_add_arange_clamp_div_mul_sub_0,(.L_x_1 - triton_poi_fused__to_copy__unsafe_index_add_arange_clamp_div_mul_sub_0)
        .other          triton_poi_fused__to_copy__unsafe_index_add_arange_clamp_div_mul_sub_0,@"STO_CUDA_ENTRY STV_DEFAULT"
triton_poi_fused__to_copy__unsafe_index_add_arange_clamp_div_mul_sub_0:
.text.triton_poi_fused__to_copy__unsafe_index_add_arange_clamp_div_mul_sub_0:
[----:B------:R-:W-:Y:S01]  /*0000*/  LDC R1, c[0x0][0x28] ;  /* 0x00000a00ff017b82 */ /* 0x000fe20000000800 */
[----:B------:R-:W1:Y:S01]  /*0010*/  S2R R0, SR_TID.X ;  /* 0x0000000000007919 */ /* 0x000e620000002100 */
[----:B------:R-:W-:Y:S01]  /*0020*/  HFMA2.MMA R22, -RZ, RZ, 0, 0 ;  /* 0x00000000ff167435 */ /* 0x000fe200000001ff */
[----:B------:R-:W-:Y:S01]  /*0030*/  MOV R6, RZ ;  /* 0x000000ff00067202 */ /* 0x000fe20000000f00 */
[----:B------:R-:W-:Y:S01]  /*0040*/  HFMA2.MMA R12, -RZ, RZ, 0, 0 ;  /* 0x00000000ff0c7435 */ /* 0x000fe200000001ff */
[----:B------:R-:W2:Y:S01]  /*0050*/  S2R R23, SR_CTAID.X ;  /* 0x0000000000177919 */ /* 0x000ea20000002500 */
[----:B------:R-:W-:Y:S01]  /*0060*/  MOV R2, RZ ;  /* 0x000000ff00027202 */ /* 0x000fe20000000f00 */
[----:B------:R-:W-:Y:S01]  /*0070*/  HFMA2.MMA R14, -RZ, RZ, 0, 0 ;  /* 0x00000000ff0e7435 */ /* 0x000fe200000001ff */
[----:B------:R-:W-:Y:S01]  /*0080*/  MOV R18, RZ ;  /* 0x000000ff00127202 */ /* 0x000fe20000000f00 */
[----:B------:R-:W-:Y:S01]  /*0090*/  HFMA2.MMA R4, -RZ, RZ, 0, 0 ;  /* 0x00000000ff047435 */ /* 0x000fe200000001ff */
[----:B------:R-:W-:Y:S01]  /*00a0*/  MOV R16, RZ ;  /* 0x000000ff00107202 */ /* 0x000fe20000000f00 */
[----:B------:R-:W-:Y:S01]  /*00b0*/  ULDC.64 UR6, c[0x0][0x218] ;  /* 0x0000860000067ab9 */ /* 0x000fe20000000a00 */
[----:B------:R-:W-:Y:S01]  /*00c0*/  MOV R28, 0x10 ;  /* 0x00000010001c7802 */ /* 0x000fe20000000f00 */
[----:B------:R-:W-:Y:S01]  /*00d0*/  ULDC.64 UR4, c[0x0][0x208] ;  /* 0x0000820000047ab9 */ /* 0x000fe20000000a00 */
[----:B-1----:R-:W-:-:S04]  /*00e0*/  SHF.L.U32 R0, R0, 0x2, RZ ;  /* 0x0000000200007819 */ /* 0x002fc800000006ff */
[----:B------:R-:W-:-:S04]  /*00f0*/  LOP3.LUT R0, R0, 0x1fc, RZ, 0xc0, !PT ;  /* 0x000001fc00007812 */ /* 0x000fc800078ec0ff */
[----:B--2---:R-:W-:-:S04]  /*0100*/  LEA R23, R23, R0, 0xa ;  /* 0x0000000017177211 */ /* 0x004fc800078e50ff */
[----:B------:R-:W-:Y:S01]  /*0110*/  IADD3 R13, R23, 0x2, RZ ;  /* 0x00000002170d7810 */ /* 0x000fe20007ffe0ff */
[C---:B------:R-:W-:Y:S01]  /*0120*/  IMAD.HI R10, R23.reuse, -0x6db6db6d, R22 ;  /* 0x92492493170a7827 */ /* 0x040fe200078e0216 */
[----:B------:R-:W-:Y:S02]  /*0130*/  IADD3 R7, R23, 0x202, RZ ;  /* 0x0000020217077810 */ /* 0x000fe40007ffe0ff */
[----:B------:R-:W-:Y:S01]  /*0140*/  IADD3 R19, R23, 0x1, RZ ;  /* 0x0000000117137810 */ /* 0x000fe20007ffe0ff */
[----:B------:R-:W-:Y:S01]  /*0150*/  VIADD R3, R23, 0x200 ;  /* 0x0000020017037836 */ /* 0x000fe20000000000 */
[----:B------:R-:W-:Y:S01]  /*0160*/  SHF.R.U32.HI R11, RZ, 0x1f, R10 ;  /* 0x0000001fff0b7819 */ /* 0x000fe2000001160a */
[----:B------:R-:W-:Y:S01]  /*0170*/  IMAD.HI R12, R13, -0x6db6db6d, R12 ;  /* 0x924924930d0c7827 */ /* 0x000fe200078e020c */
[----:B------:R-:W-:Y:S02]  /*0180*/  IADD3 R15, R23, 0x201, RZ ;  /* 0x00000201170f7810 */ /* 0x000fe40007ffe0ff */
[----:B------:R-:W-:Y:S01]  /*0190*/  LEA.HI.SX32 R11, R10, R11, 0x19 ;  /* 0x0000000b0a0b7211 */ /* 0x000fe200078fcaff */
[----:B------:R-:W-:Y:S01]  /*01a0*/  IMAD.HI R20, R7, -0x6db6db6d, R6 ;  /* 0x9249249307147827 */ /* 0x000fe200078e0206 */
[----:B------:R-:W-:Y:S01]  /*01b0*/  HFMA2.MMA R10, -RZ, RZ, 0, 0 ;  /* 0x00000000ff0a7435 */ /* 0x000fe200000001ff */
[----:B------:R-:W-:-:S02]  /*01c0*/  SHF.R.U32.HI R21, RZ, 0x1f, R12 ;  /* 0x0000001fff157819 */ /* 0x000fc4000001160c */
[----:B------:R-:W-:Y:S01]  /*01d0*/  IMAD.HI R25, R3, 0x5397829d, RZ ;  /* 0x5397829d03197827 */ /* 0x000fe200078e02ff */
[----:B------:R-:W-:Y:S02]  /*01e0*/  SHF.R.U32.HI R31, RZ, 0x1f, R20 ;  /* 0x0000001fff1f7819 */ /* 0x000fe40000011614 */
[----:B------:R-:W-:Y:S01]  /*01f0*/  LEA.HI.SX32 R21, R12, R21, 0x19 ;  /* 0x000000150c157211 */ /* 0x000fe200078fcaff */
[----:B------:R-:W-:Y:S01]  /*0200*/  IMAD.HI R6, R23, 0x5397829d, RZ ;  /* 0x5397829d17067827 */ /* 0x000fe200078e02ff */
[----:B------:R-:W-:Y:S02]  /*0210*/  LEA.HI.SX32 R31, R20, R31, 0x19 ;  /* 0x0000001f141f7211 */ /* 0x000fe400078fcaff */
[----:B------:R-:W-:Y:S01]  /*0220*/  IADD3 R5, R23, 0x203, RZ ;  /* 0x0000020317057810 */ /* 0x000fe20007ffe0ff */
[----:B------:R-:W-:Y:S01]  /*0230*/  IMAD.HI R8, R3, -0x6db6db6d, R2 ;  /* 0x9249249303087827 */ /* 0x000fe200078e0202 */
[----:B------:R-:W-:Y:S02]  /*0240*/  SHF.R.U32.HI R2, RZ, 0x1f, R25 ;  /* 0x0000001fff027819 */ /* 0x000fe40000011619 */
[----:B------:R-:W-:Y:S01]  /*0250*/  SHF.R.U32.HI R9, RZ, 0x1f, R6 ;  /* 0x0000001fff097819 */ /* 0x000fe20000011606 */
[----:B------:R-:W-:Y:S01]  /*0260*/  IMAD.HI R41, R23, 0x5397829d, RZ ;  /* 0x5397829d17297827 */ /* 0x000fe200078e02ff */
[----:B------:R-:W-:-:S02]  /*0270*/  LEA.HI.SX32 R25, R25, R2, 0x12 ;  /* 0x0000000219197211 */ /* 0x000fc400078f92ff */
[----:B------:R-:W-:Y:S01]  /*0280*/  LEA.HI.SX32 R6, R6, R9, 0x12 ;  /* 0x0000000906067211 */ /* 0x000fe200078f92ff */
[----:B------:R-:W-:Y:S01]  /*0290*/  IMAD.HI R0, R19, -0x6db6db6d, R18 ;  /* 0x9249249313007827 */ /* 0x000fe200078e0212 */
[----:B------:R-:W-:Y:S02]  /*02a0*/  SHF.R.U32.HI R18, RZ, 0x1f, R41 ;  /* 0x0000001fff127819 */ /* 0x000fe40000011629 */
[----:B------:R-:W-:Y:S01]  /*02b0*/  IADD3 R17, R23, 0x3, RZ ;  /* 0x0000000317117810 */ /* 0x000fe20007ffe0ff */
[----:B------:R-:W-:Y:S01]  /*02c0*/  IMAD.HI R2, R11, -0x6db6db6d, R10 ;  /* 0x924924930b027827 */ /* 0x000fe200078e020a */
[----:B------:R-:W-:Y:S02]  /*02d0*/  SHF.R.U32.HI R9, RZ, 0x1f, R0 ;  /* 0x0000001fff097819 */ /* 0x000fe40000011600 */
[----:B------:R-:W-:Y:S01]  /*02e0*/  LEA.HI.SX32 R41, R41, R18, 0x12 ;  /* 0x0000001229297211 */ /* 0x000fe200078f92ff */
[----:B------:R-:W-:Y:S01]  /*02f0*/  IMAD R21, R21, -0xe0, R13 ;  /* 0xffffff2015157824 */ /* 0x000fe200078e020d */
[----:B------:R-:W-:Y:S01]  /*0300*/  LEA.HI.SX32 R18, R0, R9, 0x19 ;  /* 0x0000000900127211 */ /* 0x000fe200078fcaff */
[----:B------:R-:W-:Y:S01]  /*0310*/  IMAD R0, R11, -0xe0, R23 ;  /* 0xffffff200b007824 */ /* 0x000fe200078e0217 */
[----:B------:R-:W-:Y:S01]  /*0320*/  SHF.R.U32.HI R13, RZ, 0x1f, R2 ;  /* 0x0000001fff0d7819 */ /* 0x000fe20000011602 */
[----:B------:R-:W-:Y:S01]  /*0330*/  IMAD.HI R14, R15, -0x6db6db6d, R14 ;  /* 0x924924930f0e7827 */ /* 0x000fe200078e020e */
[----:B------:R-:W-:-:S02]  /*0340*/  SHF.R.U32.HI R9, RZ, 0x1f, R8 ;  /* 0x0000001fff097819 */ /* 0x000fc40000011608 */
[----:B------:R-:W-:Y:S01]  /*0350*/  LEA.HI.SX32 R13, R2, R13, 0x19 ;  /* 0x0000000d020d7211 */ /* 0x000fe200078fcaff */
[----:B------:R-:W-:Y:S01]  /*0360*/  HFMA2.MMA R2, -RZ, RZ, 1.142578125, 10.2890625 ;  /* 0x3c924925ff027435 */ /* 0x000fe200000001ff */
[----:B------:R-:W-:Y:S01]  /*0370*/  I2FP.F32.S32 R0, R0 ;  /* 0x0000000000007245 */ /* 0x000fe20000201400 */
[----:B------:R-:W-:Y:S01]  /*0380*/  IMAD R18, R18, -0xe0, R19 ;  /* 0xffffff2012127824 */ /* 0x000fe200078e0213 */
[----:B------:R-:W-:Y:S01]  /*0390*/  SHF.R.U32.HI R29, RZ, 0x1f, R14 ;  /* 0x0000001fff1d7819 */ /* 0x000fe2000001160e */
[----:B------:R-:W-:Y:S01]  /*03a0*/  IMAD R31, R31, -0xe0, R7 ;  /* 0xffffff201f1f7824 */ /* 0x000fe200078e0207 */
[----:B------:R-:W-:Y:S01]  /*03b0*/  LEA.HI.SX32 R9, R8, R9, 0x19 ;  /* 0x0000000908097211 */ /* 0x000fe200078fcaff */
[----:B------:R-:W-:Y:S01]  /*03c0*/  FADD R7, R0, 0.5 ;  /* 0x3f00000000077421 */ /* 0x000fe20000000000 */
[----:B------:R-:W-:Y:S01]  /*03d0*/  IMAD.HI R4, R5, -0x6db6db6d, R4 ;  /* 0x9249249305047827 */ /* 0x000fe200078e0204 */
[----:B------:R-:W-:Y:S02]  /*03e0*/  LEA.HI.SX32 R29, R14, R29, 0x19 ;  /* 0x0000001d0e1d7211 */ /* 0x000fe400078fcaff */
[----:B------:R-:W-:Y:S01]  /*03f0*/  I2FP.F32.S32 R18, R18 ;  /* 0x0000001200127245 */ /* 0x000fe20000201400 */
[----:B------:R-:W-:Y:S01]  /*0400*/  FFMA R7, R7, R2, -0.5 ;  /* 0xbf00000007077423 */ /* 0x000fe20000000002 */
[----:B------:R-:W-:Y:S01]  /*0410*/  SHF.R.U32.HI R33, RZ, 0x1f, R4 ;  /* 0x0000001fff217819 */ /* 0x000fe20000011604 */
[----:B------:R-:W-:Y:S01]  /*0420*/  IMAD R0, R9, -0xe0, R3 ;  /* 0xffffff2009007824 */ /* 0x000fe200078e0203 */
[----:B------:R-:W-:Y:S01]  /*0430*/  MOV R8, RZ ;  /* 0x000000ff00087202 */ /* 0x000fe20000000f00 */
[----:B------:R-:W-:-:S02]  /*0440*/  IMAD R29, R29, -0xe0, R15 ;  /* 0xffffff201d1d7824 */ /* 0x000fc400078e020f */
[----:B------:R-:W-:Y:S01]  /*0450*/  FADD R3, R18, 0.5 ;  /* 0x3f00000012037421 */ /* 0x000fe20000000000 */
[----:B------:R-:W-:Y:S01]  /*0460*/  FMNMX R44, RZ, R7, !PT ;  /* 0x00000007ff2c7209 */ /* 0x000fe20007800000 */
[----:B------:R-:W-:Y:S01]  /*0470*/  IMAD.HI R16, R17, -0x6db6db6d, R16 ;  /* 0x9249249311107827 */ /* 0x000fe200078e0210 */
[----:B------:R-:W-:-:S03]  /*0480*/  LEA.HI.SX32 R33, R4, R33, 0x19 ;  /* 0x0000002104217211 */ /* 0x000fc600078fcaff */
[-C--:B------:R-:W-:Y:S01]  /*0490*/  FFMA R3, R3, R2.reuse, -0.5 ;  /* 0xbf00000003037423 */ /* 0x080fe20000000002 */
[----:B------:R-:W-:Y:S01]  /*04a0*/  I2FP.F32.S32 R21, R21 ;  /* 0x0000001500157245 */ /* 0x000fe20000201400 */
[----:B------:R-:W-:Y:S01]  /*04b0*/  IMAD.HI R4, R9, -0x6db6db6d, R8 ;  /* 0x9249249309047827 */ /* 0x000fe200078e0208 */
[----:B------:R-:W1:Y:S01]  /*04c0*/  F2I.TRUNC.NTZ R46, R44 ;  /* 0x0000002c002e7305 */ /* 0x000e62000020f100 */
[----:B------:R-:W-:Y:S02]  /*04d0*/  I2FP.F32.S32 R29, R29 ;  /* 0x0000001d001d7245 */ /* 0x000fe40000201400 */
[----:B------:R-:W-:Y:S01]  /*04e0*/  I2FP.F32.S32 R0, R0 ;  /* 0x0000000000007245 */ /* 0x000fe20000201400 */
[----:B------:R-:W-:Y:S01]  /*04f0*/  FADD R21, R21, 0.5 ;  /* 0x3f00000015157421 */ /* 0x000fe20000000000 */
[----:B------:R-:W-:Y:S01]  /*0500*/  SHF.R.U32.HI R15, RZ, 0x1f, R4 ;  /* 0x0000001fff0f7819 */ /* 0x000fe20000011604 */
[----:B------:R-:W-:Y:S01]  /*0510*/  FADD R29, R29, 0.5 ;  /* 0x3f0000001d1d7421 */ /* 0x000fe20000000000 */
[----:B------:R-:W-:Y:S01]  /*0520*/  FMNMX R48, RZ, R3, !PT ;  /* 0x00000003ff307209 */ /* 0x000fe20007800000 */
[----:B------:R-:W-:Y:S01]  /*0530*/  IMAD R33, R33, -0xe0, R5 ;  /* 0xffffff2021217824 */ /* 0x000fe200078e0205 */
[----:B------:R-:W-:Y:S01]  /*0540*/  LEA.HI.SX32 R15, R4, R15, 0x19 ;  /* 0x0000000f040f7211 */ /* 0x000fe200078fcaff */
[----:B------:R-:W-:Y:S01]  /*0550*/  FADD R3, R0, 0.5 ;  /* 0x3f00000000037421 */ /* 0x000fe20000000000 */
[-C--:B------:R-:W-:Y:S01]  /*0560*/  FFMA R5, R21, R2.reuse, -0.5 ;  /* 0xbf00000015057423 */ /* 0x080fe20000000002 */
[----:B------:R-:W2:Y:S01]  /*0570*/  F2I.TRUNC.NTZ R49, R48 ;  /* 0x0000003000317305 */ /* 0x000ea2000020f100 */
[----:B------:R-:W-:Y:S01]  /*0580*/  FFMA R29, R29, R2, -0.5 ;  /* 0xbf0000001d1d7423 */ /* 0x000fe20000000002 */
[----:B------:R-:W-:Y:S01]  /*0590*/  SHF.R.U32.HI R27, RZ, 0x1f, R16 ;  /* 0x0000001fff1b7819 */ /* 0x000fe20000011610 */
[----:B------:R-:W-:Y:S01]  /*05a0*/  IMAD R13, R13, -0xe0, R11 ;  /* 0xffffff200d0d7824 */ /* 0x000fe200078e020b */
[----:B------:R-:W-:Y:S01]  /*05b0*/  I2FP.F32.S32 R31, R31 ;  /* 0x0000001f001f7245 */ /* 0x000fe20000201400 */
[----:B------:R-:W-:-:S02]  /*05c0*/  IMAD R8, R15, -0xe0, R9 ;  /* 0xffffff200f087824 */ /* 0x000fc400078e0209 */
[-C--:B------:R-:W-:Y:S01]  /*05d0*/  FFMA R0, R3, R2.reuse, -0.5 ;  /* 0xbf00000003007423 */ /* 0x080fe20000000002 */
[----:B------:R-:W-:Y:S02]  /*05e0*/  FMNMX R5, RZ, R5, !PT ;  /* 0x00000005ff057209 */ /* 0x000fe40007800000 */
[----:B------:R-:W-:Y:S01]  /*05f0*/  LEA.HI.SX32 R27, R16, R27, 0x19 ;  /* 0x0000001b101b7211 */ /* 0x000fe200078fcaff */
[----:B------:R-:W-:Y:S01]  /*0600*/  FADD R3, R31, 0.5 ;  /* 0x3f0000001f037421 */ /* 0x000fe20000000000 */
[----:B-1----:R-:W-:Y:S01]  /*0610*/  ISETP.LT.U32.AND P0, PT, R46, 0x2, PT ;  /* 0x000000022e00780c */ /* 0x002fe20003f01070 */
[----:B------:R-:W1:Y:S01]  /*0620*/  F2I.TRUNC.NTZ R15, R5 ;  /* 0x00000005000f7305 */ /* 0x000e62000020f100 */
[----:B------:R-:W-:Y:S01]  /*0630*/  SHF.R.S32.HI R7, RZ, 0x1f, R46 ;  /* 0x0000001fff077819 */ /* 0x000fe2000001142e */
[----:B------:R-:W-:Y:S01]  /*0640*/  IMAD R27, R27, -0xe0, R17 ;  /* 0xffffff201b1b7824 */ /* 0x000fe200078e0211 */
[----:B------:R-:W-:Y:S01]  /*0650*/  FMNMX R42, RZ, R29, !PT ;  /* 0x0000001dff2a7209 */ /* 0x000fe20007800000 */
[----:B------:R-:W-:Y:S01]  /*0660*/  FFMA R24, R3, R2, -0.5 ;  /* 0xbf00000003187423 */ /* 0x000fe20000000002 */
[----:B------:R-:W-:Y:S01]  /*0670*/  FMNMX R31, RZ, R0, !PT ;  /* 0x00000000ff1f7209 */ /* 0x000fe20007800000 */
[----:B------:R-:W-:Y:S01]  /*0680*/  HFMA2.MMA R29, -RZ, RZ, 0, 0 ;  /* 0x00000000ff1d7435 */ /* 0x000fe200000001ff */
[----:B------:R-:W-:Y:S01]  /*0690*/  I2FP.F32.S32 R13, R13 ;  /* 0x0000000d000d7245 */ /* 0x000fe20000201400 */
[----:B------:R-:W3:Y:S01]  /*06a0*/  F2I.TRUNC.NTZ R51, R42 ;  /* 0x0000002a00337305 */ /* 0x000ee2000020f100 */
[----:B------:R-:W-:-:S02]  /*06b0*/  I2FP.F32.S32 R8, R8 ;  /* 0x0000000800087245 */ /* 0x000fc40000201400 */
[----:B------:R-:W-:Y:S01]  /*06c0*/  ISETP.LT.AND.EX P0, PT, R7, RZ, PT, P0 ;  /* 0x000000ff0700720c */ /* 0x000fe20003f01300 */
[----:B------:R-:W-:Y:S01]  /*06d0*/  FADD R13, R13, 0.5 ;  /* 0x3f0000000d0d7421 */ /* 0x000fe20000000000 */
[----:B--2---:R-:W-:Y:S01]  /*06e0*/  ISETP.LT.U32.AND P3, PT, R49, 0x2, PT ;  /* 0x000000023100780c */ /* 0x004fe20003f61070 */
[----:B------:R-:W-:Y:S01]  /*06f0*/  FADD R3, R8, 0.5 ;  /* 0x3f00000008037421 */ /* 0x000fe20000000000 */
[----:B------:R-:W-:Y:S01]  /*0700*/  SEL R8, R7, RZ, P0 ;  /* 0x000000ff07087207 */ /* 0x000fe20000000000 */
[----:B------:R-:W2:Y:S01]  /*0710*/  F2I.TRUNC.NTZ R45, R31 ;  /* 0x0000001f002d7305 */ /* 0x000ea2000020f100 */
[----:B------:R-:W-:Y:S01]  /*0720*/  SHF.R.S32.HI R7, RZ, 0x1f, R49 ;  /* 0x0000001fff077819 */ /* 0x000fe20000011431 */
[-C--:B------:R-:W-:Y:S01]  /*0730*/  FFMA R13, R13, R2.reuse, -0.5 ;  /* 0xbf0000000d0d7423 */ /* 0x080fe20000000002 */
[----:B------:R-:W-:Y:S01]  /*0740*/  I2FP.F32.S32 R27, R27 ;  /* 0x0000001b001b7245 */ /* 0x000fe20000201400 */
[----:B------:R-:W-:Y:S01]  /*0750*/  FFMA R3, R3, R2, -0.5 ;  /* 0xbf00000003037423 */ /* 0x000fe20000000002 */
[----:B------:R-:W-:-:S02]  /*0760*/  I2FP.F32.S32 R33, R33 ;  /* 0x0000002100217245 */ /* 0x000fc40000201400 */
[----:B------:R-:W-:Y:S01]  /*0770*/  SEL R9, R46, 0x2, P0 ;  /* 0x000000022e097807 */ /* 0x000fe20000000000 */
[----:B------:R-:W-:Y:S01]  /*0780*/  FADD R27, R27, 0.5 ;  /* 0x3f0000001b1b7421 */ /* 0x000fe20000000000 */
[----:B------:R-:W-:Y:S01]  /*0790*/  ISETP.LT.AND.EX P3, PT, R7, RZ, PT, P3 ;  /* 0x000000ff0700720c */ /* 0x000fe20003f61330 */
[----:B------:R-:W-:Y:S01]  /*07a0*/  FADD R33, R33, 0.5 ;  /* 0x3f00000021217421 */ /* 0x000fe20000000000 */
[----:B------:R-:W-:Y:S01]  /*07b0*/  LEA R10, P0, R9, UR6, 0x2 ;  /* 0x00000006090a7c11 */ /* 0x000fe2000f8010ff */
[-C--:B------:R-:W-:Y:S01]  /*07c0*/  FFMA R0, R27, R2.reuse, -0.5 ;  /* 0xbf0000001b007423 */ /* 0x080fe20000000002 */
[----:B------:R-:W-:Y:S01]  /*07d0*/  FMNMX R13, RZ, R13, !PT ;  /* 0x0000000dff0d7209 */ /* 0x000fe20007800000 */
[----:B------:R-:W-:Y:S01]  /*07e0*/  FFMA R4, R33, R2, -0.5 ;  /* 0xbf00000021047423 */ /* 0x000fe20000000002 */
[----:B------:R-:W-:Y:S02]  /*07f0*/  SEL R17, R7, RZ, P3 ;  /* 0x000000ff07117207 */ /* 0x000fe40001800000 */
[----:B------:R-:W-:Y:S01]  /*0800*/  FMNMX R3, RZ, R3, !PT ;  /* 0x00000003ff037209 */ /* 0x000fe20007800000 */
[----:B------:R-:W4:Y:S01]  /*0810*/  F2I.TRUNC.NTZ R2, R13 ;  /* 0x0000000d00027305 */ /* 0x000f22000020f100 */
[----:B------:R-:W-:-:S02]  /*0820*/  LEA.HI.X R11, R9, UR7, R8, 0x2, P0 ;  /* 0x00000007090b7c11 */ /* 0x000fc400080f1408 */
[----:B-1----:R-:W-:Y:S02]  /*0830*/  ISETP.LT.U32.AND P2, PT, R15, 0x2, PT ;  /* 0x000000020f00780c */ /* 0x002fe40003f41070 */
[----:B------:R-:W-:Y:S02]  /*0840*/  SHF.R.S32.HI R7, RZ, 0x1f, R15 ;  /* 0x0000001fff077819 */ /* 0x000fe4000001140f */
[----:B---3--:R-:W-:Y:S01]  /*0850*/  ISETP.LT.U32.AND P1, PT, R51, 0x2, PT ;  /* 0x000000023300780c */ /* 0x008fe20003f21070 */
[----:B------:R-:W1:Y:S01]  /*0860*/  F2I.TRUNC.NTZ R40, R3 ;  /* 0x0000000300287305 */ /* 0x000e62000020f100 */
[----:B------:R-:W-:Y:S02]  /*0870*/  SHF.R.S32.HI R9, RZ, 0x1f, R51 ;  /* 0x0000001fff097819 */ /* 0x000fe40000011433 */
[----:B--2---:R-:W-:Y:S02]  /*0880*/  ISETP.LT.U32.AND P0, PT, R45, 0x2, PT ;  /* 0x000000022d00780c */ /* 0x004fe40003f01070 */
[----:B------:R-:W-:-:S02]  /*0890*/  SHF.R.S32.HI R8, RZ, 0x1f, R45 ;  /* 0x0000001fff087819 */ /* 0x000fc4000001142d */
[----:B------:R-:W-:Y:S02]  /*08a0*/  SEL R12, R49, 0x2, P3 ;  /* 0x00000002310c7807 */ /* 0x000fe40001800000 */
[----:B------:R-:W-:Y:S02]  /*08b0*/  ISETP.LT.AND.EX P2, PT, R7, RZ, PT, P2 ;  /* 0x000000ff0700720c */ /* 0x000fe40003f41320 */
[----:B------:R-:W-:Y:S02]  /*08c0*/  ISETP.LT.AND.EX P1, PT, R9, RZ, PT, P1 ;  /* 0x000000ff0900720c */ /* 0x000fe40003f21310 */
[----:B------:R-:W-:Y:S02]  /*08d0*/  FMNMX R24, RZ, R24, !PT ;  /* 0x00000018ff187209 */ /* 0x000fe40007800000 */
[----:B------:R-:W-:Y:S02]  /*08e0*/  ISETP.LT.AND.EX P0, PT, R8, RZ, PT, P0 ;  /* 0x000000ff0800720c */ /* 0x000fe40003f01300 */
[----:B------:R-:W-:Y:S01]  /*08f0*/  LEA R16, P3, R12, UR6, 0x2 ;  /* 0x000000060c107c11 */ /* 0x000fe2000f8610ff */
[----:B------:R-:W2:Y:S01]  /*0900*/  F2I.TRUNC.NTZ R47, R24 ;  /* 0x00000018002f7305 */ /* 0x000ea2000020f100 */
[----:B------:R-:W-:-:S02]  /*0910*/  SEL R27, R7, RZ, P2 ;  /* 0x000000ff071b7207 */ /* 0x000fc40001000000 */
[----:B------:R-:W-:Y:S02]  /*0920*/  SEL R18, R15, 0x2, P2 ;  /* 0x000000020f127807 */ /* 0x000fe40001000000 */
[----:B------:R-:W-:Y:S02]  /*0930*/  SEL R7, R51, 0x2, P1 ;  /* 0x0000000233077807 */ /* 0x000fe40000800000 */
[----:B------:R-:W-:Y:S02]  /*0940*/  SEL R21, R8, RZ, P0 ;  /* 0x000000ff08157207 */ /* 0x000fe40000000000 */
[----:B------:R-:W-:Y:S02]  /*0950*/  SEL R14, R45, 0x2, P0 ;  /* 0x000000022d0e7807 */ /* 0x000fe40000000000 */
[----:B------:R-:W-:Y:S02]  /*0960*/  LEA.HI.X R17, R12, UR7, R17, 0x2, P3 ;  /* 0x000000070c117c11 */ /* 0x000fe400098f1411 */
[----:B------:R-:W-:-:S02]  /*0970*/  LEA R36, P0, R18, UR6, 0x2 ;  /* 0x0000000612247c11 */ /* 0x000fc4000f8010ff */
[----:B------:R-:W-:Y:S02]  /*0980*/  SEL R12, R9, RZ, P1 ;  /* 0x000000ff090c7207 */ /* 0x000fe40000800000 */
[C---:B------:R-:W-:Y:S02]  /*0990*/  LEA R34, P2, R7.reuse, UR6, 0x2 ;  /* 0x0000000607227c11 */ /* 0x040fe4000f8410ff */
[----:B------:R-:W-:Y:S02]  /*09a0*/  LEA.HI.X R37, R18, UR7, R27, 0x2, P0 ;  /* 0x0000000712257c11 */ /* 0x000fe400080f141b */
[----:B------:R-:W-:Y:S02]  /*09b0*/  LEA.HI.X R35, R7, UR7, R12, 0x2, P2 ;  /* 0x0000000707237c11 */ /* 0x000fe400090f140c */
[----:B----4-:R-:W-:Y:S02]  /*09c0*/  VIMNMX R27, R2, 0x2, PT ;  /* 0x00000002021b7848 */ /* 0x010fe40003fe0100 */
[----:B-1----:R-:W-:-:S02]  /*09d0*/  VIMNMX R7, R40, 0x2, PT ;  /* 0x0000000228077848 */ /* 0x002fc40003fe0100 */
[----:B------:R-:W-:Y:S01]  /*09e0*/  I2FP.F32.S32 R8, R2 ;  /* 0x0000000200087245 */ /* 0x000fe20000201400 */
[----:B------:R-:W-:Y:S01]  /*09f0*/  IMAD.WIDE R26, R27, 0x10, R28 ;  /* 0x000000101b1a7825 */ /* 0x000fe200078e021c */
[----:B------:R-:W-:Y:S02]  /*0a00*/  SHF.L.U32 R50, R2, 0x2, RZ ;  /* 0x0000000202327819 */ /* 0x000fe400000006ff */
[----:B------:R-:W-:Y:S01]  /*0a10*/  SHF.L.U32 R41, R41, 0x4, RZ ;  /* 0x0000000429297819 */ /* 0x000fe200000006ff */
[----:B------:R-:W-:Y:S01]  /*0a20*/  IMAD.HI R2, R25, 0x55555556, RZ ;  /* 0x5555555619027827 */ /* 0x000fe200078e02ff */
[----:B--2---:R-:W-:-:S03]  /*0a30*/  ISETP.LT.U32.AND P0, PT, R47, 0x2, PT ;  /* 0x000000022f00780c */ /* 0x004fc60003f01070 */
[----:B------:R-:W-:Y:S01]  /*0a40*/  FADD R19, R13, -R8 ;  /* 0x800000080d137221 */ /* 0x000fe20000000000 */
[----:B------:R-:W-:Y:S01]  /*0a50*/  LEA R32, P1, R14, UR6, 0x2 ;  /* 0x000000060e207c11 */ /* 0x000fe2000f8210ff */
[----:B------:R-:W-:Y:S01]  /*0a60*/  IMAD.WIDE R28, R7, 0x10, R28 ;  /* 0x00000010071c7825 */ /* 0x000fe200078e021c */
[----:B------:R-:W-:Y:S02]  /*0a70*/  SHF.R.S32.HI R7, RZ, 0x1f, R47 ;  /* 0x0000001fff077819 */ /* 0x000fe4000001142f */
[----:B------:R-:W-:Y:S01]  /*0a80*/  LEA.HI R2, R2, R2, RZ, 0x1 ;  /* 0x0000000202027211 */ /* 0x000fe200078f08ff */
[----:B------:R-:W-:Y:S01]  /*0a90*/  IMAD.WIDE R12, R50, 0x4, R16 ;  /* 0x00000004320c7825 */ /* 0x000fe200078e0210 */
[----:B------:R-:W-:Y:S02]  /*0aa0*/  ISETP.LT.AND.EX P0, PT, R7, RZ, PT, P0 ;  /* 0x000000ff0700720c */ /* 0x000fe40003f01300 */
[----:B------:R-:W-:Y:S01]  /*0ab0*/  LEA.HI.X R33, R14, UR7, R21, 0x2, P1 ;  /* 0x000000070e217c11 */ /* 0x000fe200088f1415 */
[----:B------:R-:W-:Y:S01]  /*0ac0*/  IMAD R9, R2, -0x3, R25 ;  /* 0xfffffffd02097824 */ /* 0x000fe200078e0219 */
[----:B------:R-:W-:Y:S01]  /*0ad0*/  SEL R2, R47, 0x2, P0 ;  /* 0x000000022f027807 */ /* 0x000fe20000000000 */
[----:B------:R-:W-:Y:S01]  /*0ae0*/  IMAD.WIDE R12, R41, 0x4, R12 ;  /* 0x00000004290c7825 */ /* 0x000fe200078e020c */
[----:B------:R-:W-:-:S02]  /*0af0*/  SEL R7, R7, RZ, P0 ;  /* 0x000000ff07077207 */ /* 0x000fc40000000000 */
[----:B------:R-:W-:Y:S01]  /*0b00*/  LEA R52, P0, R2, UR6, 0x2 ;  /* 0x0000000602347c11 */ /* 0x000fe2000f8010ff */
[----:B------:R-:W-:Y:S01]  /*0b10*/  IMAD.WIDE R20, R50, 0x4, R10 ;  /* 0x0000000432147825 */ /* 0x000fe200078e020a */
[----:B------:R-:W-:Y:S01]  /*0b20*/  I2FP.F32.S32 R8, R40 ;  /* 0x0000002800087245 */ /* 0x000fe20000201400 */
[----:B------:R1:W2:Y:S01]  /*0b30*/  LDG.E.EL R13, desc[UR4][R12.64+0x4] ;  /* 0x000004040c0d7981 */ /* 0x0002a2000c2e1900 */
[----:B------:R-:W-:Y:S02]  /*0b40*/  LEA.HI.X R53, R2, UR7, R7, 0x2, P0 ;  /* 0x0000000702357c11 */ /* 0x000fe400080f1407 */
[----:B------:R-:W-:Y:S01]  /*0b50*/  IADD3 R54, P0, R26, R10, RZ ;  /* 0x0000000a1a367210 */ /* 0x000fe20007f1e0ff */
[----:B------:R-:W-:Y:S01]  /*0b60*/  IMAD.WIDE R20, R41, 0x4, R20 ;  /* 0x0000000429147825 */ /* 0x000fe200078e0214 */
[----:B------:R-:W-:-:S03]  /*0b70*/  FMNMX R10, RZ, R0, !PT ;  /* 0x00000000ff0a7209 */ /* 0x000fc60007800000 */
[----:B------:R-:W-:Y:S01]  /*0b80*/  FADD R3, R3, -R8 ;  /* 0x8000000803037221 */ /* 0x000fe20000000000 */
[----:B-1----:R-:W1:Y:S01]  /*0b90*/  F2I.TRUNC.NTZ R12, R10 ;  /* 0x0000000a000c7305 */ /* 0x002e62000020f100 */
[----:B------:R-:W-:Y:S01]  /*0ba0*/  SHF.L.U32 R40, R40, 0x2, RZ ;  /* 0x0000000228287819 */ /* 0x000fe200000006ff */
[----:B------:R-:W-:Y:S01]  /*0bb0*/  IMAD.HI R8, R6, 0x55555556, RZ ;  /* 0x5555555606087827 */ /* 0x000fe200078e02ff */
[----:B------:R-:W-:Y:S01]  /*0bc0*/  IADD3.X R55, R27, R11, RZ, P0, !PT ;  /* 0x0000000b1b377210 */ /* 0x000fe200007fe4ff */
[----:B------:R3:W4:Y:S01]  /*0bd0*/  LDG.E.EL R20, desc[UR4][R20.64+0x4] ;  /* 0x0000040414147981 */ /* 0x000722000c2e1900 */
[----:B------:R-:W-:Y:S01]  /*0be0*/  IADD3 R16, P0, R26, R16, RZ ;  /* 0x000000101a107210 */ /* 0x000fe20007f1e0ff */
[----:B------:R-:W-:-:S03]  /*0bf0*/  IMAD.WIDE R38, R40, 0x4, R32 ;  /* 0x0000000428267825 */ /* 0x000fc600078e0220 */
[----:B------:R-:W-:Y:S01]  /*0c00*/  IADD3.X R17, R27, R17, RZ, P0, !PT ;  /* 0x000000111b117210 */ /* 0x000fe200007fe4ff */
[----:B------:R-:W-:Y:S01]  /*0c10*/  IMAD.SHL.U32 R25, R25, 0x10, RZ ;  /* 0x0000001019197824 */ /* 0x000fe200078e00ff */
[----:B---3--:R-:W-:Y:S02]  /*0c20*/  LEA.HI R21, R8, R8, RZ, 0x1 ;  /* 0x0000000808157211 */ /* 0x008fe400078f08ff */
[----:B-1----:R-:W-:Y:S02]  /*0c30*/  ISETP.LT.U32.AND P0, PT, R12, 0x2, PT ;  /* 0x000000020c00780c */ /* 0x002fe40003f01070 */
[----:B------:R-:W-:Y:S01]  /*0c40*/  SHF.R.S32.HI R11, RZ, 0x1f, R12 ;  /* 0x0000001fff0b7819 */ /* 0x000fe2000001140c */
[----:B------:R-:W-:-:S03]  /*0c50*/  IMAD.WIDE R38, R25, 0x4, R38 ;  /* 0x0000000419267825 */ /* 0x000fc600078e0226 */
[----:B------:R-:W-:Y:S01]  /*0c60*/  ISETP.LT.AND.EX P0, PT, R11, RZ, PT, P0 ;  /* 0x000000ff0b00720c */ /* 0x000fe20003f01300 */
[----:B------:R-:W-:Y:S01]  /*0c70*/  IMAD R8, R21, -0x3, R6 ;  /* 0xfffffffd15087824 */ /* 0x000fe200078e0206 */
[----:B------:R-:W-:Y:S01]  /*0c80*/  SHF.L.U32 R6, R6, 0x4, RZ ;  /* 0x0000000406067819 */ /* 0x000fe200000006ff */
[----:B------:R1:W3:Y:S01]  /*0c90*/  LDG.E.EL R7, desc[UR4][R38.64+0x4] ;  /* 0x0000040426077981 */ /* 0x0002e2000c2e1900 */
[----:B------:R-:W-:Y:S01]  /*0ca0*/  SEL R21, R12, 0x2, P0 ;  /* 0x000000020c157807 */ /* 0x000fe20000000000 */
[----:B------:R-:W-:Y:S01]  /*0cb0*/  IMAD.WIDE R60, R50, 0x4, R36 ;  /* 0x00000004323c7825 */ /* 0x000fe200078e0224 */
[----:B------:R-:W-:-:S03]  /*0cc0*/  SEL R22, R11, RZ, P0 ;  /* 0x000000ff0b167207 */ /* 0x000fc60000000000 */
[----:B------:R-:W-:Y:S01]  /*0cd0*/  IMAD.WIDE R54, R6, 0x4, R54 ;  /* 0x0000000406367825 */ /* 0x000fe200078e0236 */
[----:B------:R-:W-:Y:S02]  /*0ce0*/  FMNMX R4, RZ, R4, !PT ;  /* 0x00000004ff047209 */ /* 0x000fe40007800000 */
[----:B-1----:R-:W-:Y:S02]  /*0cf0*/  IADD3 R38, P1, R26, R36, RZ ;  /* 0x000000241a267210 */ /* 0x002fe40007f3e0ff */
[----:B------:R1:W5:Y:S01]  /*0d00*/  LDG.E.EL R0, desc[UR4][R54.64+0x4] ;  /* 0x0000040436007981 */ /* 0x000362000c2e1900 */
[C---:B------:R-:W-:Y:S02]  /*0d10*/  LEA R36, P0, R21.reuse, UR6, 0x2 ;  /* 0x0000000615247c11 */ /* 0x040fe4000f8010ff */
[----:B------:R-:W-:Y:S02]  /*0d20*/  IADD3.X R39, R27, R37, RZ, P1, !PT ;  /* 0x000000251b277210 */ /* 0x000fe40000ffe4ff */
[----:B------:R-:W-:-:S02]  /*0d30*/  LEA.HI.X R37, R21, UR7, R22, 0x2, P0 ;  /* 0x0000000715257c11 */ /* 0x000fc400080f1416 */
[----:B------:R-:W1:Y:S02]  /*0d40*/  F2I.TRUNC.NTZ R21, R4 ;  /* 0x0000000400157305 */ /* 0x000e64000020f100 */
[----:B-1----:R-:W-:-:S04]  /*0d50*/  IADD3 R54, P0, R26, R36, RZ ;  /* 0x000000241a367210 */ /* 0x002fc80007f1e0ff */
[----:B------:R-:W-:Y:S02]  /*0d60*/  IADD3.X R55, R27, R37, RZ, P0, !PT ;  /* 0x000000251b377210 */ /* 0x000fe400007fe4ff */
[----:B------:R-:W-:Y:S01]  /*0d70*/  IADD3 R32, P0, R28, R32, RZ ;  /* 0x000000201c207210 */ /* 0x000fe20007f1e0ff */
[----:B------:R-:W-:-:S03]  /*0d80*/  IMAD.WIDE R58, R40, 0x4, R34 ;  /* 0x00000004283a7825 */ /* 0x000fc600078e0222 */
[----:B------:R-:W-:Y:S02]  /*0d90*/  IADD3.X R33, R29, R33, RZ, P0, !PT ;  /* 0x000000211d217210 */ /* 0x000fe400007fe4ff */
[----:B------:R-:W-:Y:S02]  /*0da0*/  IADD3 R34, P0, R28, R34, RZ ;  /* 0x000000221c227210 */ /* 0x000fe40007f1e0ff */
[----:B0-----:R-:W-:Y:S02]  /*0db0*/  SHF.R.S32.HI R11, RZ, 0x1f, R21 ;  /* 0x0000001fff0b7819 */ /* 0x001fe40000011415 */
[----:B------:R-:W-:Y:S02]  /*0dc0*/  IADD3.X R35, R29, R35, RZ, P0, !PT ;  /* 0x000000231d237210 */ /* 0x000fe400007fe4ff */
[----:B------:R-:W-:Y:S01]  /*0dd0*/  ISETP.LT.U32.AND P0, PT, R21, 0x2, PT ;  /* 0x000000021500780c */ /* 0x000fe20003f01070 */
[----:B------:R-:W-:-:S03]  /*0de0*/  IMAD.WIDE R56, R40, 0x4, R52 ;  /* 0x0000000428387825 */ /* 0x000fc600078e0234 */
[----:B------:R-:W-:Y:S01]  /*0df0*/  ISETP.LT.AND.EX P0, PT, R11, RZ, PT, P0 ;  /* 0x000000ff0b00720c */ /* 0x000fe20003f01300 */
[----:B------:R-:W-:-:S03]  /*0e00*/  IMAD.WIDE R38, R6, 0x4, R38 ;  /* 0x0000000406267825 */ /* 0x000fc600078e0226 */
[----:B------:R-:W-:Y:S01]  /*0e10*/  SEL R22, R21, 0x2, P0 ;  /* 0x0000000215167807 */ /* 0x000fe20000000000 */
[----:B------:R-:W-:Y:S01]  /*0e20*/  IMAD.WIDE R56, R25, 0x4, R56 ;  /* 0x0000000419387825 */ /* 0x000fe200078e0238 */
[----:B------:R0:W2:Y:S01]  /*0e30*/  LDG.E.EL R18, desc[UR4][R38.64+0x4] ;  /* 0x0000040426127981 */ /* 0x0000a2000c2e1900 */
[----:B------:R-:W-:Y:S02]  /*0e40*/  SEL R11, R11, RZ, P0 ;  /* 0x000000ff0b0b7207 */ /* 0x000fe40000000000 */
[C---:B------:R-:W-:Y:S01]  /*0e50*/  IMAD.WIDE R16, R6.reuse, 0x4, R16 ;  /* 0x0000000406107825 */ /* 0x040fe200078e0210 */
[----:B------:R1:W2:Y:S03]  /*0e60*/  LDG.E.EL R30, desc[UR4][R56.64+0x4] ;  /* 0x00000404381e7981 */ /* 0x0002a6000c2e1900 */
[----:B------:R-:W-:Y:S02]  /*0e70*/  IMAD.WIDE R54, R6, 0x4, R54 ;  /* 0x0000000406367825 */ /* 0x000fe400078e0236 */
[----:B------:R-:W2:Y:S02]  /*0e80*/  LDG.E.EL R16, desc[UR4][R16.64+0x4] ;  /* 0x0000040410107981 */ /* 0x000ea4000c2e1900 */
[----:B0-----:R-:W-:Y:S01]  /*0e90*/  IMAD.WIDE R38, R25, 0x4, R34 ;  /* 0x0000000419267825 */ /* 0x001fe200078e0222 */
[----:B------:R-:W-:-:S04]  /*0ea0*/  LEA R34, P0, R22, UR6, 0x2 ;  /* 0x0000000616227c11 */ /* 0x000fc8000f8010ff */
[----:B------:R-:W-:Y:S01]  /*0eb0*/  LEA.HI.X R35, R22, UR7, R11, 0x2, P0 ;  /* 0x0000000716237c11 */ /* 0x000fe200080f140b */
[----:B------:R-:W-:Y:S01]  /*0ec0*/  IMAD.WIDE R32, R25, 0x4, R32 ;  /* 0x0000000419207825 */ /* 0x000fe200078e0220 */
[----:B-1----:R-:W-:Y:S01]  /*0ed0*/  IADD3 R56, P0, R28, R52, RZ ;  /* 0x000000341c387210 */ /* 0x002fe20007f1e0ff */
[----:B------:R0:W2:Y:S03]  /*0ee0*/  LDG.E.EL R17, desc[UR4][R54.64+0x4] ;  /* 0x0000040436117981 */ /* 0x0000a6000c2e1900 */
[----:B------:R-:W-:Y:S01]  /*0ef0*/  IADD3.X R57, R29, R53, RZ, P0, !PT ;  /* 0x000000351d397210 */ /* 0x000fe200007fe4ff */
[----:B------:R-:W2:Y:S01]  /*0f00*/  LDG.E.EL R32, desc[UR4][R32.64+0x4] ;  /* 0x0000040420207981 */ /* 0x000ea2000c2e1900 */
[----:B------:R-:W-:-:S03]  /*0f10*/  I2FP.F32.S32 R52, R45 ;  /* 0x0000002d00347245 */ /* 0x000fc60000201400 */
[----:B------:R-:W2:Y:S01]  /*0f20*/  LDG.E.EL R38, desc[UR4][R38.64+0x4] ;  /* 0x0000040426267981 */ /* 0x000ea2000c2e1900 */
[----:B0-----:R-:W-:Y:S02]  /*0f30*/  IADD3 R54, P1, R28, R34, RZ ;  /* 0x000000221c367210 */ /* 0x001fe40007f3e0ff */
[----:B------:R-:W-:-:S03]  /*0f40*/  IADD3 R28, P0, R28, UR6, RZ ;  /* 0x000000061c1c7c10 */ /* 0x000fc6000ff1e0ff */
[----:B------:R-:W-:Y:S01]  /*0f50*/  IMAD.X R55, R29, 0x1, R35, P1 ;  /* 0x000000011d377824 */ /* 0x000fe200008e0623 */
[----:B------:R-:W-:Y:S01]  /*0f60*/  IADD3.X R29, R29, UR7, RZ, P0, !PT ;  /* 0x000000071d1d7c10 */ /* 0x000fe200087fe4ff */
[----:B------:R-:W-:Y:S02]  /*0f70*/  FADD R31, R31, -R52 ;  /* 0x800000341f1f7221 */ /* 0x000fe40000000000 */
[----:B------:R-:W-:-:S04]  /*0f80*/  IMAD.WIDE R52, R45, 0x4, R28 ;  /* 0x000000042d347825 */ /* 0x000fc800078e021c */
[----:B------:R-:W-:-:S06]  /*0f90*/  IMAD.WIDE R52, R25, 0x4, R52 ;  /* 0x0000000419347825 */ /* 0x000fcc00078e0234 */
[----:B------:R-:W2:Y:S01]  /*0fa0*/  LDG.E.EL R52, desc[UR4][R52.64] ;  /* 0x0000000434347981 */ /* 0x000ea2000c2e1900 */
[----:B------:R-:W-:-:S05]  /*0fb0*/  IMAD.WIDE R54, R25, 0x4, R54 ;  /* 0x0000000419367825 */ /* 0x000fca00078e0236 */
[----:B------:R0:W3:Y:S02]  /*0fc0*/  LDG.E.EL R11, desc[UR4][R54.64+0x4] ;  /* 0x00000404360b7981 */ /* 0x0000e4000c2e1900 */
[----:B0-----:R-:W-:-:S04]  /*0fd0*/  IMAD.WIDE R54, R51, 0x4, R28 ;  /* 0x0000000433367825 */ /* 0x001fc800078e021c */
[----:B------:R-:W-:-:S05]  /*0fe0*/  IMAD.WIDE R54, R25, 0x4, R54 ;  /* 0x0000000419367825 */ /* 0x000fca00078e0236 */
[----:B------:R0:W3:Y:S01]  /*0ff0*/  LDG.E.EL R39, desc[UR4][R54.64] ;  /* 0x0000000436277981 */ /* 0x0000e2000c2e1900 */
[----:B------:R-:W-:Y:S02]  /*1000*/  IADD3 R26, P0, R26, UR6, RZ ;  /* 0x000000061a1a7c10 */ /* 0x000fe4000ff1e0ff */
[----:B------:R-:W-:Y:S02]  /*1010*/  FMNMX R31, RZ, R31, !PT ;  /* 0x0000001fff1f7209 */ /* 0x000fe40007800000 */
[----:B------:R-:W-:Y:S02]  /*1020*/  IADD3.X R27, R27, UR7, RZ, P0, !PT ;  /* 0x000000071b1b7c10 */ /* 0x000fe400087fe4ff */
[----:B------:R-:W-:Y:S01]  /*1030*/  FSETP.GEU.AND P0, PT, R31, 1, PT ;  /* 0x3f8000001f00780b */ /* 0x000fe20003f0e000 */
[----:B------:R-:W-:-:S03]  /*1040*/  IMAD.WIDE R36, R50, 0x4, R36 ;  /* 0x0000000432247825 */ /* 0x000fc600078e0224 */
[----:B------:R-:W-:Y:S01]  /*1050*/  FSEL R31, R31, 1, !P0 ;  /* 0x3f8000001f1f7808 */ /* 0x000fe20004000000 */
[----:B0-----:R-:W-:Y:S01]  /*1060*/  IMAD.WIDE R54, R47, 0x4, R28 ;  /* 0x000000042f367825 */ /* 0x001fe200078e021c */
[----:B------:R-:W-:-:S03]  /*1070*/  I2FP.F32.S32 R33, R51 ;  /* 0x0000003300217245 */ /* 0x000fc60000201400 */
[----:B------:R-:W-:-:S04]  /*1080*/  IMAD.WIDE R58, R25, 0x4, R58 ;  /* 0x00000004193a7825 */ /* 0x000fc800078e023a */
[----:B------:R-:W-:Y:S01]  /*1090*/  IMAD.WIDE R34, R40, 0x4, R34 ;  /* 0x0000000428227825 */ /* 0x000fe200078e0222 */
[----:B------:R0:W4:Y:S03]  /*10a0*/  LDG.E.EL R14, desc[UR4][R58.64+0x4] ;  /* 0x000004043a0e7981 */ /* 0x000126000c2e1900 */
[----:B------:R-:W-:-:S04]  /*10b0*/  IMAD.WIDE R28, R21, 0x4, R28 ;  /* 0x00000004151c7825 */ /* 0x000fc800078e021c */
[----:B------:R-:W-:Y:S01]  /*10c0*/  FADD R42, R42, -R33 ;  /* 0x800000212a2a7221 */ /* 0x000fe20000000000 */
[----:B------:R-:W-:Y:S01]  /*10d0*/  IADD3 R40, R25, R40, RZ ;  /* 0x0000002819287210 */ /* 0x000fe20007ffe0ff */
[----:B------:R-:W-:-:S04]  /*10e0*/  IMAD.WIDE R56, R25, 0x4, R56 ;  /* 0x0000000419387825 */ /* 0x000fc800078e0238 */
[----:B0-----:R-:W-:-:S04]  /*10f0*/  IMAD.WIDE R58, R25, 0x4, R34 ;  /* 0x00000004193a7825 */ /* 0x001fc800078e0222 */
[----:B------:R-:W-:-:S04]  /*1100*/  IMAD.WIDE R54, R25, 0x4, R54 ;  /* 0x0000000419367825 */ /* 0x000fc800078e0236 */
[----:B------:R-:W-:Y:S01]  /*1110*/  IMAD.WIDE R28, R25, 0x4, R28 ;  /* 0x00000004191c7825 */ /* 0x000fe200078e021c */
[----:B------:R-:W-:Y:S01]  /*1120*/  FMNMX R42, RZ, R42, !PT ;  /* 0x0000002aff2a7209 */ /* 0x000fe20007800000 */
[----:B------:R0:W4:Y:S03]  /*1130*/  LDG.E.EL R22, desc[UR4][R56.64+0x4] ;  /* 0x0000040438167981 */ /* 0x000126000c2e1900 */
[----:B------:R-:W-:Y:S01]  /*1140*/  FSETP.GEU.AND P0, PT, R42, 1, PT ;  /* 0x3f8000002a00780b */ /* 0x000fe20003f0e000 */
[----:B------:R1:W4:Y:S01]  /*1150*/  LDG.E.EL R34, desc[UR4][R58.64+0x4] ;  /* 0x000004043a227981 */ /* 0x000322000c2e1900 */
[----:B0-----:R-:W-:-:S04]  /*1160*/  IMAD.WIDE R56, R46, 0x4, R26 ;  /* 0x000000042e387825 */ /* 0x001fc800078e021a */
[----:B------:R-:W-:Y:S01]  /*1170*/  IMAD.WIDE R56, R6, 0x4, R56 ;  /* 0x0000000406387825 */ /* 0x000fe200078e0238 */
[----:B------:R-:W-:Y:S02]  /*1180*/  IADD3 R33, R41, R50, RZ ;  /* 0x0000003229217210 */ /* 0x000fe40007ffe0ff */
[----:B-1----:R-:W-:Y:S01]  /*1190*/  I2FP.F32.S32 R59, R46 ;  /* 0x0000002e003b7245 */ /* 0x002fe20000201400 */
[----:B------:R-:W-:-:S04]  /*11a0*/  IMAD.WIDE R60, R41, 0x4, R60 ;  /* 0x00000004293c7825 */ /* 0x000fc800078e023c */
[----:B------:R-:W-:Y:S01]  /*11b0*/  FADD.SAT R44, R44, -R59 ;  /* 0x8000003b2c2c7221 */ /* 0x000fe20000002000 */
[----:B------:R-:W-:Y:S01]  /*11c0*/  I2FP.F32.S32 R59, R49 ;  /* 0x00000031003b7245 */ /* 0x000fe20000201400 */
[----:B------:R0:W4:Y:S02]  /*11d0*/  LDG.E.EL R2, desc[UR4][R60.64+0x4] ;  /* 0x000004043c027981 */ /* 0x000124000c2e1900 */
[----:B0-----:R-:W-:Y:S02]  /*11e0*/  IADD3 R61, R46, R33, RZ ;  /* 0x000000212e3d7210 */ /* 0x001fe40007ffe0ff */
[----:B------:R-:W-:Y:S01]  /*11f0*/  FADD.SAT R46, R48, -R59 ;  /* 0x8000003b302e7221 */ /* 0x000fe20000002000 */
[----:B--2---:R-:W-:-:S04]  /*1200*/  FADD R32, R32, -R52 ;  /* 0x8000003420207221 */ /* 0x004fc80000000000 */
[----:B------:R-:W-:Y:S01]  /*1210*/  FFMA R32, R31, R32, R52 ;  /* 0x000000201f207223 */ /* 0x000fe20000000034 */
[----:B------:R-:W-:Y:S01]  /*1220*/  IMAD.WIDE R52, R41, 0x4, R36 ;  /* 0x0000000429347825 */ /* 0x000fe200078e0224 */
[----:B------:R-:W-:Y:S01]  /*1230*/  I2FP.F32.S32 R37, R47 ;  /* 0x0000002f00257245 */ /* 0x000fe20000201400 */
[----:B------:R0:W4:Y:S04]  /*1240*/  LDG.E.EL R41, desc[UR4][R54.64] ;  /* 0x0000000436297981 */ /* 0x000128000c2e1900 */
[----:B------:R-:W-:Y:S01]  /*1250*/  FADD R37, R24, -R37 ;  /* 0x8000002518257221 */ /* 0x000fe20000000000 */
[----:B------:R-:W-:Y:S01]  /*1260*/  FSEL R36, R42, 1, !P0 ;  /* 0x3f8000002a247808 */ /* 0x000fe20004000000 */
[----:B------:R-:W1:Y:S01]  /*1270*/  LDC.64 R24, c[0x0][0x218] ;  /* 0x00008600ff187b82 */ /* 0x000e620000000a00 */
[----:B------:R2:W5:Y:S01]  /*1280*/  LDG.E.EL R35, desc[UR4][R52.64+0x4] ;  /* 0x0000040434237981 */ /* 0x000562000c2e1900 */
[----:B---3--:R-:W-:Y:S01]  /*1290*/  FADD R38, R38, -R39 ;  /* 0x8000002726267221 */ /* 0x008fe20000000000 */
[----:B0-----:R-:W-:-:S02]  /*12a0*/  IADD3 R55, R45, R40, RZ ;  /* 0x000000282d377210 */ /* 0x001fc40007ffe0ff */
[----:B------:R-:W3:Y:S01]  /*12b0*/  LDG.E.EL R42, desc[UR4][R28.64] ;  /* 0x000000041c2a7981 */ /* 0x000ee2000c2e1900 */
[----:B------:R-:W-:-:S03]  /*12c0*/  FFMA R38, R36, R38, R39 ;  /* 0x0000002624267223 */ /* 0x000fc60000000027 */
[----:B------:R0:W5:Y:S01]  /*12d0*/  LDG.E.EL R39, desc[UR4][R56.64] ;  /* 0x0000000438277981 */ /* 0x000162000c2e1900 */
[----:B--2---:R-:W-:Y:S01]  /*12e0*/  IMAD.WIDE R52, R49, 0x4, R26 ;  /* 0x0000000431347825 */ /* 0x004fe200078e021a */
[----:B0-----:R-:W-:-:S05]  /*12f0*/  IADD3 R57, R51, R40, RZ ;  /* 0x0000002833397210 */ /* 0x001fca0007ffe0ff */
[----:B-1----:R-:W-:Y:S01]  /*1300*/  IMAD.WIDE R56, R57, 0x4, R24 ;  /* 0x0000000439387825 */ /* 0x002fe200078e0218 */
[----:B------:R-:W-:-:S04]  /*1310*/  IADD3 R51, R47, R40, RZ ;  /* 0x000000282f337210 */ /* 0x000fc80007ffe0ff */
[----:B------:R0:W2:Y:S01]  /*1320*/  LDG.E.EL R47, desc[UR4][R56.64] ;  /* 0x00000004382f7981 */ /* 0x0000a2000c2e1900 */
[----:B------:R-:W-:-:S04]  /*1330*/  IMAD.WIDE R54, R55, 0x4, R24 ;  /* 0x0000000437367825 */ /* 0x000fc800078e0218 */
[----:B------:R-:W-:Y:S01]  /*1340*/  IMAD.WIDE R52, R6, 0x4, R52 ;  /* 0x0000000406347825 */ /* 0x000fe200078e0234 */
[----:B------:R-:W2:Y:S01]  /*1350*/  LDG.E.EL R48, desc[UR4][R54.64] ;  /* 0x0000000436307981 */ /* 0x000ea2000c2e1900 */
[----:B0-----:R-:W0:Y:S03]  /*1360*/  LDC.64 R56, c[0x0][0x228] ;  /* 0x00008a00ff387b82 */ /* 0x001e260000000a00 */
[----:B------:R1:W3:Y:S01]  /*1370*/  LDG.E.EL R43, desc[UR4][R52.64] ;  /* 0x00000004342b7981 */ /* 0x0002e2000c2e1900 */
[----:B------:R-:W-:-:S04]  /*1380*/  IMAD.WIDE R50, R51, 0x4, R24 ;  /* 0x0000000433327825 */ /* 0x000fc800078e0218 */
[--C-:B------:R-:W-:Y:S02]  /*1390*/  IMAD.WIDE R28, R15, 0x4, R26.reuse ;  /* 0x000000040f1c7825 */ /* 0x100fe400078e021a */
[----:B------:R-:W3:Y:S01]  /*13a0*/  LDG.E.EL R51, desc[UR4][R50.64] ;  /* 0x0000000432337981 */ /* 0x000ee2000c2e1900 */
[----:B-1----:R-:W-:Y:S01]  /*13b0*/  IADD3 R53, R49, R33, RZ ;  /* 0x0000002131357210 */ /* 0x002fe20007ffe0ff */
[----:B------:R-:W-:-:S04]  /*13c0*/  IMAD.WIDE R26, R12, 0x4, R26 ;  /* 0x000000040c1a7825 */ /* 0x000fc800078e021a */
[----:B------:R-:W-:Y:S01]  /*13d0*/  IMAD.WIDE R52, R53, 0x4, R24 ;  /* 0x0000000435347825 */ /* 0x000fe200078e0218 */
[----:B------:R-:W-:-:S03]  /*13e0*/  I2FP.F32.S32 R54, R15 ;  /* 0x0000000f00367245 */ /* 0x000fc60000201400 */
[----:B------:R-:W-:Y:S01]  /*13f0*/  IMAD.WIDE R58, R61, 0x4, R24 ;  /* 0x000000043d3a7825 */ /* 0x000fe200078e0218 */
[----:B------:R1:W3:Y:S01]  /*1400*/  LDG.E.EL R49, desc[UR4][R52.64] ;  /* 0x0000000434317981 */ /* 0x0002e2000c2e1900 */
[----:B------:R-:W-:Y:S02]  /*1410*/  IADD3 R15, R15, R33, RZ ;  /* 0x000000210f0f7210 */ /* 0x000fe40007ffe0ff */
[C---:B------:R-:W-:Y:S01]  /*1420*/  IMAD.WIDE R26, R6.reuse, 0x4, R26 ;  /* 0x00000004061a7825 */ /* 0x040fe200078e021a */
[----:B------:R-:W-:Y:S01]  /*1430*/  IADD3 R55, R21, R40, RZ ;  /* 0x0000002815377210 */ /* 0x000fe20007ffe0ff */
[----:B------:R0:W3:Y:S02]  /*1440*/  LDG.E.EL R45, desc[UR4][R58.64] ;  /* 0x000000043a2d7981 */ /* 0x0000e4000c2e1900 */
[----:B------:R-:W-:Y:S01]  /*1450*/  FADD R5, R5, -R54 ;  /* 0x8000003605057221 */ /* 0x000fe20000000000 */
[----:B------:R-:W-:Y:S02]  /*1460*/  IMAD.WIDE R28, R6, 0x4, R28 ;  /* 0x00000004061c7825 */ /* 0x000fe400078e021c */
[----:B------:R0:W3:Y:S01]  /*1470*/  LDG.E.EL R6, desc[UR4][R26.64] ;  /* 0x000000041a067981 */ /* 0x0000e2000c2e1900 */
[----:B-1----:R-:W-:Y:S01]  /*1480*/  IADD3 R53, R12, R33, RZ ;  /* 0x000000210c357210 */ /* 0x002fe20007ffe0ff */
[----:B------:R-:W-:-:S02]  /*1490*/  IMAD.WIDE R54, R55, 0x4, R24 ;  /* 0x0000000437367825 */ /* 0x000fc400078e0218 */
[----:B------:R-:W3:Y:S02]  /*14a0*/  LDG.E.EL R29, desc[UR4][R28.64] ;  /* 0x000000041c1d7981 */ /* 0x000ee4000c2e1900 */
[----:B0-----:R-:W-:Y:S02]  /*14b0*/  IMAD.WIDE R58, R8, 0x4, R56 ;  /* 0x00000004083a7825 */ /* 0x001fe400078e0238 */
[----:B------:R-:W3:Y:S02]  /*14c0*/  LDG.E.EL R55, desc[UR4][R54.64] ;  /* 0x0000000436377981 */ /* 0x000ee4000c2e1900 */
[--C-:B------:R-:W-:Y:S02]  /*14d0*/  IMAD.WIDE R26, R15, 0x4, R24.reuse ;  /* 0x000000040f1a7825 */ /* 0x100fe400078e0218 */
[----:B------:R-:W3:Y:S02]  /*14e0*/  LDG.E.EL R58, desc[UR4][R58.64] ;  /* 0x000000043a3a7981 */ /* 0x000ee4000c2e1900 */
[----:B------:R-:W-:-:S02]  /*14f0*/  IMAD.WIDE R52, R53, 0x4, R24 ;  /* 0x0000000435347825 */ /* 0x000fc400078e0218 */
[----:B------:R-:W0:Y:S01]  /*1500*/  LDC.64 R24, c[0x0][0x220] ;  /* 0x00008800ff187b82 */ /* 0x000e220000000a00 */
[----:B------:R-:W3:Y:S01]  /*1510*/  LDG.E.EL R15, desc[UR4][R26.64] ;  /* 0x000000041a0f7981 */ /* 0x000ee2000c2e1900 */
[----:B------:R-:W-:-:S03]  /*1520*/  IMAD.WIDE R56, R9, 0x4, R56 ;  /* 0x0000000409387825 */ /* 0x000fc600078e0238 */
[----:B------:R-:W3:Y:S04]  /*1530*/  LDG.E.EL R52, desc[UR4][R52.64] ;  /* 0x0000000434347981 */ /* 0x000ee8000c2e1900 */
[----:B------:R-:W3:Y:S01]  /*1540*/  LDG.E.EL R56, desc[UR4][R56.64] ;  /* 0x0000000438387981 */ /* 0x000ee2000c2e1900 */
[----:B0-----:R-:W-:-:S04]  /*1550*/  IMAD.WIDE R60, R8, 0x4, R24 ;  /* 0x00000004083c7825 */ /* 0x001fc800078e0218 */
[----:B------:R-:W-:Y:S01]  /*1560*/  IMAD.WIDE R24, R9, 0x4, R24 ;  /* 0x0000000409187825 */ /* 0x000fe200078e0218 */
[----:B------:R-:W3:Y:S05]  /*1570*/  LDG.E.EL R28, desc[UR4][R60.64] ;  /* 0x000000043c1c7981 */ /* 0x000eea000c2e1900 */
[----:B------:R-:W3:Y:S01]  /*1580*/  LDG.E.EL R24, desc[UR4][R24.64] ;  /* 0x0000000418187981 */ /* 0x000ee2000c2e1900 */
[----:B------:R-:W-:Y:S02]  /*1590*/  FMNMX R37, RZ, R37, !PT ;  /* 0x00000025ff257209 */ /* 0x000fe40007800000 */
[----:B------:R-:W-:Y:S02]  /*15a0*/  I2FP.F32.S32 R21, R21 ;  /* 0x0000001500157245 */ /* 0x000fe40000201400 */
[----:B------:R-:W-:-:S02]  /*15b0*/  FSETP.GEU.AND P0, PT, R37, 1, PT ;  /* 0x3f8000002500780b */ /* 0x000fc40003f0e000 */
[----:B------:R-:W-:Y:S01]  /*15c0*/  I2FP.F32.S32 R9, R12 ;  /* 0x0000000c00097245 */ /* 0x000fe20000201400 */
[----:B------:R-:W-:Y:S01]  /*15d0*/  FADD R8, R4, -R21 ;  /* 0x8000001504087221 */ /* 0x000fe20000000000 */
[----:B------:R-:W-:Y:S02]  /*15e0*/  FSEL R4, R37, 1, !P0 ;  /* 0x3f80000025047808 */ /* 0x000fe40004000000 */
[----:B------:R-:W-:Y:S01]  /*15f0*/  FMNMX R19, RZ, R19, !PT ;  /* 0x00000013ff137209 */ /* 0x000fe20007800000 */
[----:B------:R-:W-:Y:S01]  /*1600*/  FADD R10, R10, -R9 ;  /* 0x800000090a0a7221 */ /* 0x000fe20000000000 */
[----:B------:R-:W-:Y:S02]  /*1610*/  FMNMX R8, RZ, R8, !PT ;  /* 0x00000008ff087209 */ /* 0x000fe40007800000 */
[----:B------:R-:W-:Y:S02]  /*1620*/  FMNMX R5, RZ, R5, !PT ;  /* 0x00000005ff057209 */ /* 0x000fe40007800000 */
[----:B------:R-:W-:-:S02]  /*1630*/  FSETP.GEU.AND P1, PT, R8, 1, PT ;  /* 0x3f8000000800780b */ /* 0x000fc40003f2e000 */
[----:B------:R-:W-:Y:S01]  /*1640*/  FMNMX R10, RZ, R10, !PT ;  /* 0x0000000aff0a7209 */ /* 0x000fe20007800000 */
[----:B----4-:R-:W-:-:S04]  /*1650*/  FADD R22, R22, -R41 ;  /* 0x8000002916167221 */ /* 0x010fc80000000000 */
[----:B------:R-:W-:Y:S01]  /*1660*/  FFMA R41, R4, R22, R41 ;  /* 0x0000001604297223 */ /* 0x000fe20000000029 */
[----:B-----5:R-:W-:-:S04]  /*1670*/  FADD R0, R0, -R39 ;  /* 0x8000002700007221 */ /* 0x020fc80000000000 */
[----:B------:R-:W-:Y:S01]  /*1680*/  FFMA R39, R44, R0, R39 ;  /* 0x000000002c277223 */ /* 0x000fe20000000027 */
[----:B--2---:R-:W-:-:S04]  /*1690*/  FADD R7, -R48, R7 ;  /* 0x0000000730077221 */ /* 0x004fc80000000100 */
[----:B------:R-:W-:Y:S01]  /*16a0*/  FFMA R31, R31, R7, R48 ;  /* 0x000000071f1f7223 */ /* 0x000fe20000000030 */
[----:B------:R-:W-:-:S04]  /*16b0*/  FMNMX R7, RZ, R3, !PT ;  /* 0x00000003ff077209 */ /* 0x000fc80007800000 */
[----:B------:R-:W-:Y:S01]  /*16c0*/  FSETP.GEU.AND P0, PT, R7, 1, PT ;  /* 0x3f8000000700780b */ /* 0x000fe20003f0e000 */
[----:B---3--:R-:W-:-:S04]  /*16d0*/  FADD R30, -R51, R30 ;  /* 0x0000001e331e7221 */ /* 0x008fc80000000100 */
[----:B------:R-:W-:Y:S01]  /*16e0*/  FFMA R30, R4, R30, R51 ;  /* 0x0000001e041e7223 */ /* 0x000fe20000000033 */
[----:B------:R-:W-:Y:S02]  /*16f0*/  FSEL R4, R7, 1, !P0 ;  /* 0x3f80000007047808 */ /* 0x000fe40004000000 */
[C---:B------:R-:W-:Y:S02]  /*1700*/  FSETP.GEU.AND P0, PT, R19.reuse, 1, PT ;  /* 0x3f8000001300780b */ /* 0x040fe40003f0e000 */
[----:B------:R-:W-:Y:S02]  /*1710*/  FSEL R3, R8, 1, !P1 ;  /* 0x3f80000008037808 */ /* 0x000fe40004800000 */
[----:B------:R-:W-:Y:S02]  /*1720*/  FSEL R0, R19, 1, !P0 ;  /* 0x3f80000013007808 */ /* 0x000fe40004000000 */
[----:B------:R-:W-:Y:S02]  /*1730*/  FSETP.GEU.AND P1, PT, R5, 1, PT ;  /* 0x3f8000000500780b */ /* 0x000fe40003f2e000 */
[----:B------:R-:W-:-:S02]  /*1740*/  FSETP.GEU.AND P0, PT, R10, 1, PT ;  /* 0x3f8000000a00780b */ /* 0x000fc40003f0e000 */
[----:B------:R-:W-:Y:S02]  /*1750*/  FSEL R8, R5, 1, !P1 ;  /* 0x3f80000005087808 */ /* 0x000fe40004800000 */
[----:B------:R-:W-:Y:S01]  /*1760*/  FSEL R5, R10, 1, !P0 ;  /* 0x3f8000000a057808 */ /* 0x000fe20004000000 */
[----:B------:R-:W-:Y:S01]  /*1770*/  FADD R16, R16, -R43 ;  /* 0x8000002b10107221 */ /* 0x000fe20000000000 */
[----:B------:R-:W-:-:S03]  /*1780*/  FADD R13, -R49, R13 ;  /* 0x0000000d310d7221 */ /* 0x000fc60000000100 */
[C---:B------:R-:W-:Y:S01]  /*1790*/  FFMA R16, R46.reuse, R16, R43 ;  /* 0x000000102e107223 */ /* 0x040fe2000000002b */
[----:B------:R-:W-:Y:S01]  /*17a0*/  FFMA R13, R46, R13, R49 ;  /* 0x0000000d2e0d7223 */ /* 0x000fe20000000031 */
[C---:B------:R-:W-:Y:S02]  /*17b0*/  FSETP.GT.AND P0, PT, |R58|.reuse, 8.50705917302346158658e+37, PT ;  /* 0x7e8000003a00780b */ /* 0x040fe40003f04200 */
[----:B------:R-:W-:Y:S01]  /*17c0*/  FSETP.GEU.AND P2, PT, |R58|, 1.175494350822287508e-38, PT ;  /* 0x008000003a00780b */ /* 0x000fe20003f4e200 */
[----:B------:R-:W-:Y:S01]  /*17d0*/  FADD R11, R11, -R42 ;  /* 0x8000002a0b0b7221 */ /* 0x000fe20000000000 */
[C---:B------:R-:W-:Y:S02]  /*17e0*/  FSETP.GT.AND P1, PT, |R56|.reuse, 8.50705917302346158658e+37, PT ;  /* 0x7e8000003800780b */ /* 0x040fe40003f24200 */
[----:B------:R-:W-:Y:S01]  /*17f0*/  FSETP.GEU.AND P3, PT, |R56|, 1.175494350822287508e-38, PT ;  /* 0x008000003800780b */ /* 0x000fe20003f6e200 */
[----:B------:R-:W-:Y:S01]  /*1800*/  FADD R20, -R45, R20 ;  /* 0x000000142d147221 */ /* 0x000fe20000000100 */
[----:B------:R-:W-:Y:S01]  /*1810*/  FADD R16, R16, -R13 ;  /* 0x8000000d10107221 */ /* 0x000fe20000000000 */
[----:B------:R-:W-:Y:S01]  /*1820*/  FADD R18, R18, -R29 ;  /* 0x8000001d12127221 */ /* 0x000fe20000000000 */
[----:B------:R-:W-:Y:S01]  /*1830*/  FADD R2, -R15, R2 ;  /* 0x000000020f027221 */ /* 0x000fe20000000100 */
[----:B------:R-:W-:Y:S01]  /*1840*/  FADD R14, -R47, R14 ;  /* 0x0000000e2f0e7221 */ /* 0x000fe20000000100 */
[----:B------:R-:W-:Y:S01]  /*1850*/  FADD R17, R17, -R6 ;  /* 0x8000000611117221 */ /* 0x000fe20000000000 */
[----:B------:R-:W-:Y:S01]  /*1860*/  FADD R35, -R52, R35 ;  /* 0x0000002334237221 */ /* 0x000fe20000000100 */
[----:B------:R-:W-:Y:S01]  /*1870*/  FADD R34, -R55, R34 ;  /* 0x0000002237227221 */ /* 0x000fe20000000100 */
[----:B------:R-:W-:Y:S01]  /*1880*/  @P0 FMUL R58, R58, 0.25 ;  /* 0x3e8000003a3a0820 */ /* 0x000fe20000400000 */
[----:B------:R-:W-:Y:S01]  /*1890*/  FFMA R42, R3, R11, R42 ;  /* 0x0000000b032a7223 */ /* 0x000fe2000000002a */
[----:B------:R-:W-:Y:S01]  /*18a0*/  @P1 FMUL R56, R56, 0.25 ;  /* 0x3e80000038381820 */ /* 0x000fe20000400000 */
[----:B------:R-:W-:Y:S01]  /*18b0*/  FFMA R20, R44, R20, R45 ;  /* 0x000000142c147223 */ /* 0x000fe2000000002d */
[----:B------:R-:W-:Y:S01]  /*18c0*/  FFMA R19, R16, R0, R13 ;  /* 0x0000000010137223 */ /* 0x000fe2000000000d */
[C---:B------:R-:W-:Y:S01]  /*18d0*/  FFMA R18, R8.reuse, R18, R29 ;  /* 0x0000001208127223 */ /* 0x040fe2000000001d */
[----:B------:R-:W-:Y:S01]  /*18e0*/  FFMA R15, R8, R2, R15 ;  /* 0x00000002080f7223 */ /* 0x000fe2000000000f */
[----:B------:R-:W-:Y:S01]  /*18f0*/  FFMA R9, R36, R14, R47 ;  /* 0x0000000e24097223 */ /* 0x000fe2000000002f */
[C---:B------:R-:W-:Y:S01]  /*1900*/  FFMA R17, R5.reuse, R17, R6 ;  /* 0x0000001105117223 */ /* 0x040fe20000000006 */
[----:B------:R-:W0:Y:S01]  /*1910*/  LDC.64 R12, c[0x0][0x210] ;  /* 0x00008400ff0c7b82 */ /* 0x000e220000000a00 */
[----:B------:R-:W-:Y:S01]  /*1920*/  FFMA R35, R5, R35, R52 ;  /* 0x0000002305237223 */ /* 0x000fe20000000034 */
[----:B------:R-:W-:Y:S01]  /*1930*/  FFMA R3, R3, R34, R55 ;  /* 0x0000002203037223 */ /* 0x000fe20000000037 */
[----:B------:R-:W-:Y:S01]  /*1940*/  @!P2 FMUL R58, R58, 16777216 ;  /* 0x4b8000003a3aa820 */ /* 0x000fe20000400000 */
[----:B------:R-:W-:Y:S01]  /*1950*/  @!P3 FMUL R56, R56, 16777216 ;  /* 0x4b8000003838b820 */ /* 0x000fe20000400000 */
[----:B------:R-:W-:Y:S01]  /*1960*/  FADD R32, R32, -R31 ;  /* 0x8000001f20207221 */ /* 0x000fe20000000000 */
[----:B------:R-:W-:Y:S01]  /*1970*/  FADD R39, R39, -R20 ;  /* 0x8000001427277221 */ /* 0x000fe20000000000 */
[----:B------:R-:W-:Y:S01]  /*1980*/  FADD R18, R18, -R15 ;  /* 0x8000000f12127221 */ /* 0x000fe20000000000 */
[----:B------:R-:W-:Y:S01]  /*1990*/  FADD R38, R38, -R9 ;  /* 0x8000000926267221 */ /* 0x000fe20000000000 */
[----:B------:R-:W-:Y:S01]  /*19a0*/  FADD R7, R41, -R30 ;  /* 0x8000001e29077221 */ /* 0x000fe20000000000 */
[----:B------:R-:W-:Y:S01]  /*19b0*/  FADD R2, R17, -R35 ;  /* 0x8000002311027221 */ /* 0x000fe20000000000 */
[----:B------:R-:W-:Y:S01]  /*19c0*/  FADD R42, R42, -R3 ;  /* 0x800000032a2a7221 */ /* 0x000fe20000000000 */
[----:B------:R-:W-:Y:S01]  /*19d0*/  FFMA R11, R32, R4, R31 ;  /* 0x00000004200b7223 */ /* 0x000fe2000000001f */
[-C--:B------:R-:W-:Y:S01]  /*19e0*/  FFMA R39, R39, R0.reuse, R20 ;  /* 0x0000000027277223 */ /* 0x080fe20000000014 */
[----:B------:R-:W-:Y:S01]  /*19f0*/  FFMA R15, R18, R0, R15 ;  /* 0x00000000120f7223 */ /* 0x000fe2000000000f */
[-C--:B------:R-:W-:Y:S01]  /*1a00*/  FFMA R9, R38, R4.reuse, R9 ;  /* 0x0000000426097223 */ /* 0x080fe20000000009 */
[----:B------:R-:W-:Y:S01]  /*1a10*/  FFMA R7, R7, R4, R30 ;  /* 0x0000000407077223 */ /* 0x000fe2000000001e */
[----:B------:R-:W-:Y:S01]  /*1a20*/  FFMA R35, R2, R0, R35 ;  /* 0x0000000002237223 */ /* 0x000fe20000000023 */
[----:B------:R-:W-:Y:S01]  /*1a30*/  FFMA R3, R42, R4, R3 ;  /* 0x000000042a037223 */ /* 0x000fe20000000003 */
[----:B------:R-:W1:Y:S01]  /*1a40*/  MUFU.RCP R58, R58 ;  /* 0x0000003a003a7308 */ /* 0x000e620000001000 */
[C---:B------:R-:W-:Y:S01]  /*1a50*/  FADD R39, -R28.reuse, R39 ;  /* 0x000000271c277221 */ /* 0x040fe20000000100 */
[C---:B------:R-:W-:Y:S01]  /*1a60*/  FADD R19, -R28.reuse, R19 ;  /* 0x000000131c137221 */ /* 0x040fe20000000100 */
[----:B------:R-:W-:Y:S01]  /*1a70*/  FADD R15, -R28, R15 ;  /* 0x0000000f1c0f7221 */ /* 0x000fe20000000100 */
[----:B------:R-:W-:-:S04]  /*1a80*/  FADD R11, -R24, R11 ;  /* 0x0000000b180b7221 */ /* 0x000fc80000000100 */
[----:B------:R-:W2:Y:S01]  /*1a90*/  MUFU.RCP R56, R56 ;  /* 0x0000003800387308 */ /* 0x000ea20000001000 */
[----:B------:R-:W-:Y:S01]  /*1aa0*/  FADD R28, -R28, R35 ;  /* 0x000000231c1c7221 */ /* 0x000fe20000000100 */
[C---:B------:R-:W-:Y:S01]  /*1ab0*/  FADD R9, -R24.reuse, R9 ;  /* 0x0000000918097221 */ /* 0x040fe20000000100 */
[C---:B------:R-:W-:Y:S01]  /*1ac0*/  FADD R7, -R24.reuse, R7 ;  /* 0x0000000718077221 */ /* 0x040fe20000000100 */
[----:B------:R-:W-:Y:S01]  /*1ad0*/  FADD R3, -R24, R3 ;  /* 0x0000000318037221 */ /* 0x000fe20000000100 */
[----:B------:R-:W-:Y:S01]  /*1ae0*/  @P0 FMUL R19, R19, 0.25 ;  /* 0x3e80000013130820 */ /* 0x000fe20000400000 */
[----:B------:R-:W-:Y:S01]  /*1af0*/  @P1 FMUL R11, R11, 0.25 ;  /* 0x3e8000000b0b1820 */ /* 0x000fe20000400000 */
[----:B------:R-:W-:Y:S01]  /*1b00*/  @P0 FMUL R39, R39, 0.25 ;  /* 0x3e80000027270820 */ /* 0x000fe20000400000 */
[----:B------:R-:W-:Y:S01]  /*1b10*/  @P0 FMUL R15, R15, 0.25 ;  /* 0x3e8000000f0f0820 */ /* 0x000fe20000400000 */
[----:B------:R-:W-:Y:S01]  /*1b20*/  @P0 FMUL R28, R28, 0.25 ;  /* 0x3e8000001c1c0820 */ /* 0x000fe20000400000 */
[----:B------:R-:W-:Y:S01]  /*1b30*/  @P1 FMUL R9, R9, 0.25 ;  /* 0x3e80000009091820 */ /* 0x000fe20000400000 */
[----:B------:R-:W-:Y:S01]  /*1b40*/  @P1 FMUL R7, R7, 0.25 ;  /* 0x3e80000007071820 */ /* 0x000fe20000400000 */
[----:B------:R-:W-:Y:S01]  /*1b50*/  @P1 FMUL R3, R3, 0.25 ;  /* 0x3e80000003031820 */ /* 0x000fe20000400000 */
[----:B------:R-:W-:Y:S01]  /*1b60*/  @!P2 FMUL R19, R19, 16777216 ;  /* 0x4b8000001313a820 */ /* 0x000fe20000400000 */
[----:B------:R-:W-:Y:S01]  /*1b70*/  @!P3 FMUL R11, R11, 16777216 ;  /* 0x4b8000000b0bb820 */ /* 0x000fe20000400000 */
[----:B------:R-:W-:Y:S01]  /*1b80*/  @!P2 FMUL R39, R39, 16777216 ;  /* 0x4b8000002727a820 */ /* 0x000fe20000400000 */
[----:B------:R-:W-:Y:S01]  /*1b90*/  @!P2 FMUL R15, R15, 16777216 ;  /* 0x4b8000000f0fa820 */ /* 0x000fe20000400000 */
[----:B------:R-:W-:Y:S01]  /*1ba0*/  @!P2 FMUL R28, R28, 16777216 ;  /* 0x4b8000001c1ca820 */ /* 0x000fe20000400000 */
[----:B------:R-:W-:Y:S01]  /*1bb0*/  @!P3 FMUL R9, R9, 16777216 ;  /* 0x4b8000000909b820 */ /* 0x000fe20000400000 */
[----:B------:R-:W-:Y:S01]  /*1bc0*/  @!P3 FMUL R7, R7, 16777216 ;  /* 0x4b8000000707b820 */ /* 0x000fe20000400000 */
[----:B------:R-:W-:Y:S01]  /*1bd0*/  @!P3 FMUL R3, R3, 16777216 ;  /* 0x4b8000000303b820 */ /* 0x000fe20000400000 */
[----:B-1----:R-:W-:Y:S01]  /*1be0*/  FMUL R17, R58, R19 ;  /* 0x000000133a117220 */ /* 0x002fe20000400000 */
[----:B--2---:R-:W-:Y:S01]  /*1bf0*/  FMUL R8, R56, R11 ;  /* 0x0000000b38087220 */ /* 0x004fe20000400000 */
[----:B0-----:R-:W-:-:S04]  /*1c00*/  IMAD.WIDE R12, R23, 0x4, R12 ;  /* 0x00000004170c7825 */ /* 0x001fc800078e020c */
[C---:B------:R-:W-:Y:S01]  /*1c10*/  FMUL R16, R58.reuse, R39 ;  /* 0x000000273a107220 */ /* 0x040fe20000400000 */
[C---:B------:R-:W-:Y:S01]  /*1c20*/  FMUL R18, R58.reuse, R15 ;  /* 0x0000000f3a127220 */ /* 0x040fe20000400000 */
[----:B------:R-:W-:Y:S01]  /*1c30*/  FMUL R19, R58, R28 ;  /* 0x0000001c3a137220 */ /* 0x000fe20000400000 */
[C---:B------:R-:W-:Y:S01]  /*1c40*/  FMUL R9, R56.reuse, R9 ;  /* 0x0000000938097220 */ /* 0x040fe20000400000 */
[C---:B------:R-:W-:Y:S01]  /*1c50*/  FMUL R10, R56.reuse, R7 ;  /* 0x00000007380a7220 */ /* 0x040fe20000400000 */
[----:B------:R-:W-:Y:S02]  /*1c60*/  FMUL R11, R56, R3 ;  /* 0x00000003380b7220 */ /* 0x000fe40000400000 */
[----:B------:R-:W-:Y:S04]  /*1c70*/  STG.E.128 desc[UR4][R12.64], R16 ;  /* 0x000000100c007986 */ /* 0x000fe8000c101d04 */
[----:B------:R-:W-:Y:S01]  /*1c80*/  STG.E.128 desc[UR4][R12.64+0x800], R8 ;  /* 0x000800080c007986 */ /* 0x000fe2000c101d04 */
[----:B------:R-:W-:Y:S05]  /*1c90*/  EXIT ;  /* 0x000000000000794d */ /* 0x000fea0003800000 */
.L_x_0:
[----:B------:R-:W-:-:S00]  /*1ca0*/  BRA `(.L_x_0) ;  /* 0xfffffffc00fc7947 */ /* 0x000fc0000383ffff */
[----:B------:R-:W-:-:S00]  /*1cb0*/  NOP ;  /* 0x0000000000007918 */ /* 0x000fc00000000000 */
        /* <DEDUP_REMOVED lines=12> */
.L_x_1:


//--------------------- .nv.constant0.triton_poi_fused__to_copy__unsafe_index_add_arange_clamp_div_mul_sub_0 --------------------------
	.section	.nv.constant0.triton_poi_fused__to_copy__unsafe_index_add_arange_clamp_div_mul_sub_0,"a",@progbits
	.sectionflags	@""
	.align	4
.nv.constant0.triton_poi_fused__to_copy__unsafe_index_add_arange_clamp_div_mul_sub_0:
	.zero		564
